//
// Generated by NVIDIA NVVM Compiler
//
// Compiler Build ID: CL-36424714
// Cuda compilation tools, release 13.0, V13.0.88
// Based on NVVM 20.0.0
//

.version 9.0
.target sm_100
.address_size 64

	// .globl	_Z23count_greater_than_fivePKfPii
// _ZZ23count_greater_than_fivePKfPiiE11local_count has been demoted

.visible .entry _Z23count_greater_than_fivePKfPii(
	.param .u64 .ptr .align 1 _Z23count_greater_than_fivePKfPii_param_0,
	.param .u64 .ptr .align 1 _Z23count_greater_than_fivePKfPii_param_1,
	.param .u32 _Z23count_greater_than_fivePKfPii_param_2
)
{
	.reg .pred 	%p<7>;
	.reg .b32 	%r<21>;
	.reg .b32 	%f<2>;
	.reg .b64 	%rd<7>;
	// demoted variable
	.shared .align 4 .b8 _ZZ23count_greater_than_fivePKfPiiE11local_count[1024];
	ld.param.u64 	%rd1, [_Z23count_greater_than_fivePKfPii_param_0];
	ld.param.u64 	%rd2, [_Z23count_greater_than_fivePKfPii_param_1];
	ld.param.u32 	%r7, [_Z23count_greater_than_fivePKfPii_param_2];
	mov.u32 	%r1, %tid.x;
	mov.u32 	%r8, %ctaid.x;
	mov.u32 	%r20, %ntid.x;
	mad.lo.s32 	%r3, %r8, %r20, %r1;
	shl.b32 	%r9, %r1, 2;
	mov.u32 	%r10, _ZZ23count_greater_than_fivePKfPiiE11local_count;
	add.s32 	%r4, %r10, %r9;
	mov.b32 	%r11, 0;
	st.shared.u32 	[%r4], %r11;
	setp.ge.s32 	%p1, %r3, %r7;
	@%p1 bra 	$L__BB0_3;
	cvta.to.global.u64 	%rd3, %rd1;
	mul.wide.s32 	%rd4, %r3, 4;
	add.s64 	%rd5, %rd3, %rd4;
	ld.global.f32 	%f1, [%rd5];
	setp.leu.f32 	%p2, %f1, 0f40A00000;
	@%p2 bra 	$L__BB0_3;
	mov.b32 	%r12, 1;
	st.shared.u32 	[%r4], %r12;
$L__BB0_3:
	bar.sync 	0;
	setp.lt.u32 	%p3, %r20, 2;
	@%p3 bra 	$L__BB0_7;
$L__BB0_4:
	shr.u32 	%r6, %r20, 1;
	setp.ge.u32 	%p4, %r1, %r6;
	@%p4 bra 	$L__BB0_6;
	shl.b32 	%r13, %r6, 2;
	add.s32 	%r14, %r4, %r13;
	ld.shared.u32 	%r15, [%r14];
	ld.shared.u32 	%r16, [%r4];
	add.s32 	%r17, %r16, %r15;
	st.shared.u32 	[%r4], %r17;
$L__BB0_6:
	bar.sync 	0;
	setp.gt.u32 	%p5, %r20, 3;
	mov.u32 	%r20, %r6;
	@%p5 bra 	$L__BB0_4;
$L__BB0_7:
	setp.ne.s32 	%p6, %r1, 0;
	@%p6 bra 	$L__BB0_9;
	ld.shared.u32 	%r18, [_ZZ23count_greater_than_fivePKfPiiE11local_count];
	cvta.to.global.u64 	%rd6, %rd2;
	atom.global.add.u32 	%r19, [%rd6], %r18;
$L__BB0_9:
	ret;

}


// ===== COMPILED SASS (sm_100) =====

	.target	sm_100

	.elftype	@"ET_EXEC"


//--------------------- .note.nv.tkinfo           --------------------------
	.section	.note.nv.tkinfo,"",@"SHT_NOTE"
	.sectionflags	@"SHF_NOTE_NV_TKINFO"
	.tkinfo
        /*0018*/ 	.word	0x00000002
        /*0030*/ 	.string	""
        /*0030*/ 	.string	"ptxas"
        /*0030*/ 	.string	"Cuda compilation tools, release 13.0, V13.0.88"
        /*0030*/ 	.string	"Build cuda_13.0.r13.0/compiler.36424714_0"
        /*0030*/ 	.string	"-arch sm_100 -m 64 "



//--------------------- .note.nv.cuinfo           --------------------------
	.section	.note.nv.cuinfo,"",@"SHT_NOTE"
	.sectionflags	@"SHF_NOTE_NV_CUINFO"
        /*0018*/ 	.short	0x0002
        /*001a*/ 	.short	0x0064
        /*001c*/ 	.short	0x0082
	.zero		2


//--------------------- .nv.info                  --------------------------
	.section	.nv.info,"",@"SHT_CUDA_INFO"
	.align	4


	//----- nvinfo : EIATTR_REGCOUNT
	.align		4
        /*0000*/ 	.byte	0x04, 0x2f
        /*0002*/ 	.short	(.L_1 - .L_0)
	.align		4
.L_0:
        /*0004*/ 	.word	index@(_Z23count_greater_than_fivePKfPii)
        /*0008*/ 	.word	0x0000000a


	//----- nvinfo : EIATTR_FRAME_SIZE
	.align		4
.L_1:
        /*000c*/ 	.byte	0x04, 0x11
        /*000e*/ 	.short	(.L_3 - .L_2)
	.align		4
.L_2:
        /*0010*/ 	.word	index@(_Z23count_greater_than_fivePKfPii)
        /*0014*/ 	.word	0x00000000


	//----- nvinfo : EIATTR_MIN_STACK_SIZE
	.align		4
.L_3:
        /*0018*/ 	.byte	0x04, 0x12
        /*001a*/ 	.short	(.L_5 - .L_4)
	.align		4
.L_4:
        /*001c*/ 	.word	index@(_Z23count_greater_than_fivePKfPii)
        /*0020*/ 	.word	0x00000000
.L_5:


//--------------------- .nv.compat                --------------------------
	.section	.nv.compat,"",@"SHT_CUDA_COMPAT_INFO"
	.align	4
        /*0000*/ 	.byte	0x02, 0x09, 0x00, 0x00, 0x02, 0x02, 0x01, 0x00, 0x02, 0x05, 0x05, 0x00, 0x03, 0x07, 0x01, 0x01
        /*0010*/ 	.byte	0x02, 0x03, 0x00, 0x00, 0x02, 0x06, 0x01, 0x00, 0x04, 0x0b, 0x08, 0x00, 0x01, 0x00, 0x00, 0x00
        /*0020*/ 	.byte	0x00, 0x00, 0x00, 0x00


//--------------------- .nv.info._Z23count_greater_than_fivePKfPii --------------------------
	.section	.nv.info._Z23count_greater_than_fivePKfPii,"",@"SHT_CUDA_INFO"
	.sectionflags	@""
	.align	4


	//----- nvinfo : EIATTR_CUDA_API_VERSION
	.align		4
        /*0000*/ 	.byte	0x04, 0x37
        /*0002*/ 	.short	(.L_7 - .L_6)
.L_6:
        /*0004*/ 	.word	0x00000082


	//----- nvinfo : EIATTR_KPARAM_INFO
	.align		4
.L_7:
        /*0008*/ 	.byte	0x04, 0x17
        /*000a*/ 	.short	(.L_9 - .L_8)
.L_8:
        /*000c*/ 	.word	0x00000000
        /*0010*/ 	.short	0x0002
        /*0012*/ 	.short	0x0010
        /*0014*/ 	.byte	0x00, 0xf0, 0x11, 0x00


	//----- nvinfo : EIATTR_KPARAM_INFO
	.align		4
.L_9:
        /*0018*/ 	.byte	0x04, 0x17
        /*001a*/ 	.short	(.L_11 - .L_10)
.L_10:
        /*001c*/ 	.word	0x00000000
        /*0020*/ 	.short	0x0001
        /*0022*/ 	.short	0x0008
        /*0024*/ 	.byte	0x00, 0xf5, 0x21, 0x00


	//----- nvinfo : EIATTR_KPARAM_INFO
	.align		4
.L_11:
        /*0028*/ 	.byte	0x04, 0x17
        /*002a*/ 	.short	(.L_13 - .L_12)
.L_12:
        /*002c*/ 	.word	0x00000000
        /*0030*/ 	.short	0x0000
        /*0032*/ 	.short	0x0000
        /*0034*/ 	.byte	0x00, 0xf5, 0x21, 0x00


	//----- nvinfo : EIATTR_SPARSE_MMA_MASK
	.align		4
.L_13:
        /*0038*/ 	.byte	0x03, 0x50
        /*003a*/ 	.short	0x0000


	//----- nvinfo : EIATTR_MAXREG_COUNT
	.align		4
        /*003c*/ 	.byte	0x03, 0x1b
        /*003e*/ 	.short	0x00ff


	//----- nvinfo : EIATTR_NUM_BARRIERS
	.align		4
        /*0040*/ 	.byte	0x02, 0x4c
        /*0042*/ 	.byte	0x01
	.zero		1


	//----- nvinfo : EIATTR_MERCURY_ISA_VERSION
	.align		4
        /*0044*/ 	.byte	0x03, 0x5f
        /*0046*/ 	.short	0x0101


	//----- nvinfo : EIATTR_VRC_CTA_INIT_COUNT
	.align		4
        /*0048*/ 	.byte	0x02, 0x4a
	.zero		1
	.zero		1


	//----- nvinfo : EIATTR_EXIT_INSTR_OFFSETS
	.align		4
        /*004c*/ 	.byte	0x04, 0x1c
        /*004e*/ 	.short	(.L_15 - .L_14)


	//   ....[0]....
.L_14:
        /*0050*/ 	.word	0x00000250


	//   ....[1]....
        /*0054*/ 	.word	0x000002c0


	//----- nvinfo : EIATTR_CRS_STACK_SIZE
	.align		4
.L_15:
        /*0058*/ 	.byte	0x04, 0x1e
        /*005a*/ 	.short	(.L_17 - .L_16)
.L_16:
        /*005c*/ 	.word	0x00000000


	//----- nvinfo : EIATTR_CBANK_PARAM_SIZE
	.align		4
.L_17:
        /*0060*/ 	.byte	0x03, 0x19
        /*0062*/ 	.short	0x0014


	//----- nvinfo : EIATTR_PARAM_CBANK
	.align		4
        /*0064*/ 	.byte	0x04, 0x0a
        /*0066*/ 	.short	(.L_19 - .L_18)
	.align		4
.L_18:
        /*0068*/ 	.word	index@(.nv.constant0._Z23count_greater_than_fivePKfPii)
        /*006c*/ 	.short	0x0380
        /*006e*/ 	.short	0x0014


	//----- nvinfo : EIATTR_SW_WAR
	.align		4
.L_19:
        /*0070*/ 	.byte	0x04, 0x36
        /*0072*/ 	.short	(.L_21 - .L_20)
.L_20:
        /*0074*/ 	.word	0x00000008
.L_21:


//--------------------- .nv.callgraph             --------------------------
	.section	.nv.callgraph,"",@"SHT_CUDA_CALLGRAPH"
	.align	4
	.sectionentsize	8
	.align		4
        /*0000*/ 	.word	0x00000000
	.align		4
        /*0004*/ 	.word	0xffffffff
	.align		4
        /*0008*/ 	.word	0x00000000
	.align		4
        /*000c*/ 	.word	0xfffffffe
	.align		4
        /*0010*/ 	.word	0x00000000
	.align		4
        /*0014*/ 	.word	0xfffffffd
	.align		4
        /*0018*/ 	.word	0x00000000
	.align		4
        /*001c*/ 	.word	0xfffffffc


//--------------------- .text._Z23count_greater_than_fivePKfPii --------------------------
	.section	.text._Z23count_greater_than_fivePKfPii,"ax",@progbits
	.align	128
        .global         _Z23count_greater_than_fivePKfPii
        .type           _Z23count_greater_than_fivePKfPii,@function
        .size           _Z23count_greater_than_fivePKfPii,(.L_x_5 - _Z23count_greater_than_fivePKfPii)
        .other          _Z23count_greater_than_fivePKfPii,@"STO_CUDA_ENTRY STV_DEFAULT"
_Z23count_greater_than_fivePKfPii:
.text._Z23count_greater_than_fivePKfPii:
[----:B------:R-:W-:Y:S01]  /*0000*/  LDC R1, c[0x0][0x37c] ;  /* 0x0000df00ff017b82 */ /* 0x000fe20000000800 */
[----:B------:R-:W0:Y:S07]  /*0010*/  S2R R7, SR_TID.X ;  /* 0x0000000000077919 */ /* 0x000e2e0000002100 */
[----:B------:R-:W1:Y:S01]  /*0020*/  S2UR UR5, SR_CgaCtaId ;  /* 0x00000000000579c3 */ /* 0x000e620000008800 */
[----:B------:R-:W2:Y:S01]  /*0030*/  LDCU UR7, c[0x0][0x390] ;  /* 0x00007200ff0777ac */ /* 0x000ea20008000800 */
[----:B------:R-:W-:Y:S01]  /*0040*/  BSSY.RECONVERGENT B0, `(.L_x_0) ;  /* 0x0000013000007945 */ /* 0x000fe20003800200 */
[----:B------:R-:W-:-:S05]  /*0050*/  UMOV UR4, 0x400 ;  /* 0x0000040000047882 */ /* 0x000fca0000000000 */
[----:B------:R-:W3:Y:S08]  /*0060*/  S2UR UR6, SR_CTAID.X ;  /* 0x00000000000679c3 */ /* 0x000ef00000002500 */
[----:B------:R-:W3:Y:S01]  /*0070*/  LDC R4, c[0x0][0x360] ;  /* 0x0000d800ff047b82 */ /* 0x000ee20000000800 */
[----:B-1----:R-:W-:-:S06]  /*0080*/  ULEA UR4, UR5, UR4, 0x18 ;  /* 0x0000000405047291 */ /* 0x002fcc000f8ec0ff */
[C---:B0-----:R-:W-:Y:S02]  /*0090*/  LEA R0, R7.reuse, UR4, 0x2 ;  /* 0x0000000407007c11 */ /* 0x041fe4000f8e10ff */
[----:B------:R-:W-:-:S03]  /*00a0*/  ISETP.NE.AND P1, PT, R7, RZ, PT ;  /* 0x000000ff0700720c */ /* 0x000fc60003f25270 */
[----:B------:R0:W-:Y:S01]  /*00b0*/  STS [R0], RZ ;  /* 0x000000ff00007388 */ /* 0x0001e20000000800 */
[C---:B---3--:R-:W-:Y:S01]  /*00c0*/  IMAD R5, R4.reuse, UR6, R7 ;  /* 0x0000000604057c24 */ /* 0x048fe2000f8e0207 */
[----:B------:R-:W-:-:S04]  /*00d0*/  ISETP.GE.U32.AND P0, PT, R4, 0x2, PT ;  /* 0x000000020400780c */ /* 0x000fc80003f06070 */
[----:B--2---:R-:W-:Y:S01]  /*00e0*/  ISETP.GE.AND P2, PT, R5, UR7, PT ;  /* 0x0000000705007c0c */ /* 0x004fe2000bf46270 */
[----:B------:R-:W1:-:S12]  /*00f0*/  LDCU.64 UR6, c[0x0][0x358] ;  /* 0x00006b00ff0677ac */ /* 0x000e580008000a00 */
[----:B0-----:R-:W-:Y:S05]  /*0100*/  @P2 BRA `(.L_x_1) ;  /* 0x0000000000182947 */ /* 0x001fea0003800000 */
[----:B------:R-:W0:Y:S02]  /*0110*/  LDC.64 R2, c[0x0][0x380] ;  /* 0x0000e000ff027b82 */ /* 0x000e240000000a00 */
[----:B0-----:R-:W-:-:S06]  /*0120*/  IMAD.WIDE R2, R5, 0x4, R2 ;  /* 0x0000000405027825 */ /* 0x001fcc00078e0202 */
[----:B-1----:R-:W2:Y:S02]  /*0130*/  LDG.E R2, desc[UR6][R2.64] ;  /* 0x0000000602027981 */ /* 0x002ea4000c1e1900 */
[----:B--2---:R-:W-:-:S13]  /*0140*/  FSETP.GT.AND P2, PT, R2, 5, PT ;  /* 0x40a000000200780b */ /* 0x004fda0003f44000 */
[----:B------:R-:W-:-:S05]  /*0150*/  @P2 IMAD.MOV.U32 R5, RZ, RZ, 0x1 ;  /* 0x00000001ff052424 */ /* 0x000fca00078e00ff */
[----:B------:R0:W-:Y:S02]  /*0160*/  @P2 STS [R0], R5 ;  /* 0x0000000500002388 */ /* 0x0001e40000000800 */
.L_x_1:
[----:B-1----:R-:W-:Y:S05]  /*0170*/  BSYNC.RECONVERGENT B0 ;  /* 0x0000000000007941 */ /* 0x002fea0003800200 */
.L_x_0:
[----:B------:R-:W-:Y:S06]  /*0180*/  BAR.SYNC.DEFER_BLOCKING 0x0 ;  /* 0x0000000000007b1d */ /* 0x000fec0000010000 */
[----:B------:R-:W-:Y:S05]  /*0190*/  @!P0 BRA `(.L_x_2) ;  /* 0x00000000002c8947 */ /* 0x000fea0003800000 */
.L_x_3:
[----:B0-----:R-:W-:-:S04]  /*01a0*/  SHF.R.U32.HI R5, RZ, 0x1, R4 ;  /* 0x00000001ff057819 */ /* 0x001fc80000011604 */
[----:B------:R-:W-:-:S13]  /*01b0*/  ISETP.GE.U32.AND P0, PT, R7, R5, PT ;  /* 0x000000050700720c */ /* 0x000fda0003f06070 */
[----:B------:R-:W-:Y:S01]  /*01c0*/  @!P0 IMAD R2, R5, 0x4, R0 ;  /* 0x0000000405028824 */ /* 0x000fe200078e0200 */
[----:B------:R-:W-:Y:S05]  /*01d0*/  @!P0 LDS R3, [R0] ;  /* 0x0000000000038984 */ /* 0x000fea0000000800 */
[----:B------:R-:W0:Y:S02]  /*01e0*/  @!P0 LDS R2, [R2] ;  /* 0x0000000002028984 */ /* 0x000e240000000800 */
[----:B0-----:R-:W-:-:S05]  /*01f0*/  @!P0 IMAD.IADD R3, R2, 0x1, R3 ;  /* 0x0000000102038824 */ /* 0x001fca00078e0203 */
[----:B------:R1:W-:Y:S01]  /*0200*/  @!P0 STS [R0], R3 ;  /* 0x0000000300008388 */ /* 0x0003e20000000800 */
[----:B------:R-:W-:Y:S01]  /*0210*/  BAR.SYNC.DEFER_BLOCKING 0x0 ;  /* 0x0000000000007b1d */ /* 0x000fe20000010000 */
[----:B------:R-:W-:Y:S01]  /*0220*/  ISETP.GT.U32.AND P0, PT, R4, 0x3, PT ;  /* 0x000000030400780c */ /* 0x000fe20003f04070 */
[----:B------:R-:W-:-:S12]  /*0230*/  IMAD.MOV.U32 R4, RZ, RZ, R5 ;  /* 0x000000ffff047224 */ /* 0x000fd800078e0005 */
[----:B-1----:R-:W-:Y:S05]  /*0240*/  @P0 BRA `(.L_x_3) ;  /* 0xfffffffc00d40947 */ /* 0x002fea000383ffff */
.L_x_2:
[----:B------:R-:W-:Y:S05]  /*0250*/  @P1 EXIT ;  /* 0x000000000000194d */ /* 0x000fea0003800000 */
[----:B------:R-:W1:Y:S01]  /*0260*/  S2UR UR5, SR_CgaCtaId ;  /* 0x00000000000579c3 */ /* 0x000e620000008800 */
[----:B------:R-:W-:-:S07]  /*0270*/  UMOV UR4, 0x400 ;  /* 0x0000040000047882 */ /* 0x000fce0000000000 */
[----:B------:R-:W2:Y:S01]  /*0280*/  LDC.64 R2, c[0x0][0x388] ;  /* 0x0000e200ff027b82 */ /* 0x000ea20000000a00 */
[----:B-1----:R-:W-:-:S09]  /*0290*/  ULEA UR4, UR5, UR4, 0x18 ;  /* 0x0000000405047291 */ /* 0x002fd2000f8ec0ff */
[----:B0-----:R-:W2:Y:S04]  /*02a0*/  LDS R5, [UR4] ;  /* 0x00000004ff057984 */ /* 0x001ea80008000800 */
[----:B--2---:R-:W-:Y:S01]  /*02b0*/  REDG.E.ADD.STRONG.GPU desc[UR6][R2.64], R5 ;  /* 0x000000050200798e */ /* 0x004fe2000c12e106 */
[----:B------:R-:W-:Y:S05]  /*02c0*/  EXIT ;  /* 0x000000000000794d */ /* 0x000fea0003800000 */
.L_x_4:
[----:B------:R-:W-:-:S00]  /*02d0*/  BRA `(.L_x_4) ;  /* 0xfffffffc00fc7947 */ /* 0x000fc0000383ffff */
[----:B------:R-:W-:-:S00]  /*02e0*/  NOP ;  /* 0x0000000000007918 */ /* 0x000fc00000000000 */
        /* <DEDUP_REMOVED lines=9> */
.L_x_5:


//--------------------- .nv.shared._Z23count_greater_than_fivePKfPii --------------------------
	.section	.nv.shared._Z23count_greater_than_fivePKfPii,"aw",@nobits
	.sectionflags	@""
	.align	4
.nv.shared._Z23count_greater_than_fivePKfPii:
	.zero		2048


//--------------------- .nv.shared.reserved.0     --------------------------
	.section	.nv.shared.reserved.0,"aw",@nobits
	.weak		__nv_reservedSMEM_offset_0_alias
	.size		__nv_reservedSMEM_offset_0_alias, 0, 64
	.other		__nv_reservedSMEM_offset_0_alias,@"STO_CUDA_RESERVED_SHARED STV_DEFAULT"
__nv_reservedSMEM_offset_0_alias:
	.zero		0
	.zero		64


//--------------------- .nv.constant0._Z23count_greater_than_fivePKfPii --------------------------
	.section	.nv.constant0._Z23count_greater_than_fivePKfPii,"a",@progbits
	.sectionflags	@""
	.align	4
.nv.constant0._Z23count_greater_than_fivePKfPii:
	.zero		916


//--------------------- SYMBOLS --------------------------

	.type		.nv.reservedSmem.offset0,@object
	.size		.nv.reservedSmem.offset0,0x4
	.type		.nv.reservedSmem.cap,@object
	.size		.nv.reservedSmem.cap,0x4
